	.headerflags	@"EF_CUDA_TEXMODE_UNIFIED EF_CUDA_64BIT_ADDRESS EF_CUDA_ACCELERATORS EF_CUDA_SM90 EF_CUDA_VIRTUAL_SM(EF_CUDA_SM90)"
	.elftype	@"ET_EXEC"


//--------------------- .nv.info                  --------------------------
	.section	.nv.info,"",@"SHT_CUDA_INFO"
	.align	4


	//----- nvinfo : EIATTR_REGCOUNT
	.align		4
        /*0000*/ 	.byte	0x04, 0x2f
        /*0002*/ 	.short	(.L_3 - .L_2)
	.align		4
.L_2:
        /*0004*/ 	.word	index@(triton_poi_fused__native_batch_norm_legit_no_training_relu_5)
        /*0008*/ 	.word	0x00000012


	//----- nvinfo : EIATTR_MIN_STACK_SIZE
	.align		4
.L_3:
        /*000c*/ 	.byte	0x04, 0x12
        /*000e*/ 	.short	(.L_5 - .L_4)
	.align		4
.L_4:
        /*0010*/ 	.word	index@(triton_poi_fused__native_batch_norm_legit_no_training_relu_5)
        /*0014*/ 	.word	0x00000000


	//----- nvinfo : EIATTR_FRAME_SIZE
	.align		4
.L_5:
        /*0018*/ 	.byte	0x04, 0x11
        /*001a*/ 	.short	(.L_7 - .L_6)
	.align		4
.L_6:
        /*001c*/ 	.word	index@(triton_poi_fused__native_batch_norm_legit_no_training_relu_5)
        /*0020*/ 	.word	0x00000000


	//----- nvinfo : EIATTR_MIN_STACK_SIZE
	.align		4
.L_7:
        /*0024*/ 	.byte	0x04, 0x12
        /*0026*/ 	.short	(.L_9 - .L_8)
	.align		4
.L_8:
        /*0028*/ 	.word	index@(triton_poi_fused__native_batch_norm_legit_no_training_relu_5)
        /*002c*/ 	.word	0x00000000
.L_9:


//--------------------- .nv.info.triton_poi_fused__native_batch_norm_legit_no_training_relu_5 --------------------------
	.section	.nv.info.triton_poi_fused__native_batch_norm_legit_no_training_relu_5,"",@"SHT_CUDA_INFO"
	.sectionflags	@""
	.align	4


	//----- nvinfo : EIATTR_CUDA_API_VERSION
	.align		4
        /*0000*/ 	.byte	0x04, 0x37
        /*0002*/ 	.short	(.L_11 - .L_10)
.L_10:
        /*0004*/ 	.word	0x0000007c


	//----- nvinfo : EIATTR_KPARAM_INFO
	.align		4
.L_11:
        /*0008*/ 	.byte	0x04, 0x17
        /*000a*/ 	.short	(.L_13 - .L_12)
.L_12:
        /*000c*/ 	.word	0x00000000
        /*0010*/ 	.short	0x0006
        /*0012*/ 	.short	0x0030
        /*0014*/ 	.byte	0x00, 0xf0, 0x11, 0x00


	//----- nvinfo : EIATTR_KPARAM_INFO
	.align		4
.L_13:
        /*0018*/ 	.byte	0x04, 0x17
        /*001a*/ 	.short	(.L_15 - .L_14)
.L_14:
        /*001c*/ 	.word	0x00000000
        /*0020*/ 	.short	0x0005
        /*0022*/ 	.short	0x0028
        /*0024*/ 	.byte	0x00, 0xf4, 0x21, 0x00


	//----- nvinfo : EIATTR_KPARAM_INFO
	.align		4
.L_15:
        /*0028*/ 	.byte	0x04, 0x17
        /*002a*/ 	.short	(.L_17 - .L_16)
.L_16:
        /*002c*/ 	.word	0x00000000
        /*0030*/ 	.short	0x0004
        /*0032*/ 	.short	0x0020
        /*0034*/ 	.byte	0x00, 0xf4, 0x21, 0x00


	//----- nvinfo : EIATTR_KPARAM_INFO
	.align		4
.L_17:
        /*0038*/ 	.byte	0x04, 0x17
        /*003a*/ 	.short	(.L_19 - .L_18)
.L_18:
        /*003c*/ 	.word	0x00000000
        /*0040*/ 	.short	0x0003
        /*0042*/ 	.short	0x0018
        /*0044*/ 	.byte	0x00, 0xf4, 0x21, 0x00


	//----- nvinfo : EIATTR_KPARAM_INFO
	.align		4
.L_19:
        /*0048*/ 	.byte	0x04, 0x17
        /*004a*/ 	.short	(.L_21 - .L_20)
.L_20:
        /*004c*/ 	.word	0x00000000
        /*0050*/ 	.short	0x0002
        /*0052*/ 	.short	0x0010
        /*0054*/ 	.byte	0x00, 0xf4, 0x21, 0x00


	//----- nvinfo : EIATTR_KPARAM_INFO
	.align		4
.L_21:
        /*0058*/ 	.byte	0x04, 0x17
        /*005a*/ 	.short	(.L_23 - .L_22)
.L_22:
        /*005c*/ 	.word	0x00000000
        /*0060*/ 	.short	0x0001
        /*0062*/ 	.short	0x0008
        /*0064*/ 	.byte	0x00, 0xf4, 0x21, 0x00


	//----- nvinfo : EIATTR_KPARAM_INFO
	.align		4
.L_23:
        /*0068*/ 	.byte	0x04, 0x17
        /*006a*/ 	.short	(.L_25 - .L_24)
.L_24:
        /*006c*/ 	.word	0x00000000
        /*0070*/ 	.short	0x0000
        /*0072*/ 	.short	0x0000
        /*0074*/ 	.byte	0x00, 0xf4, 0x21, 0x00


	//----- nvinfo : EIATTR_SPARSE_MMA_MASK
	.align		4
.L_25:
        /*0078*/ 	.byte	0x03, 0x50
        /*007a*/ 	.short	0x0000


	//----- nvinfo : EIATTR_MAXREG_COUNT
	.align		4
        /*007c*/ 	.byte	0x03, 0x1b
        /*007e*/ 	.short	0x00ff


	//----- nvinfo : EIATTR_EXIT_INSTR_OFFSETS
	.align		4
        /*0080*/ 	.byte	0x04, 0x1c
        /*0082*/ 	.short	(.L_27 - .L_26)


	//   ....[0]....
.L_26:
        /*0084*/ 	.word	0x00000300


	//   ....[1]....
        /*0088*/ 	.word	0x00000320


	//----- nvinfo : EIATTR_REQNTID
	.align		4
.L_27:
        /*008c*/ 	.byte	0x04, 0x10
        /*008e*/ 	.short	(.L_29 - .L_28)
.L_28:
        /*0090*/ 	.word	0x00000080
        /*0094*/ 	.word	0x00000001
        /*0098*/ 	.word	0x00000001


	//----- nvinfo : EIATTR_CBANK_PARAM_SIZE
	.align		4
.L_29:
        /*009c*/ 	.byte	0x03, 0x19
        /*009e*/ 	.short	0x0034


	//----- nvinfo : EIATTR_PARAM_CBANK
	.align		4
        /*00a0*/ 	.byte	0x04, 0x0a
        /*00a2*/ 	.short	(.L_31 - .L_30)
	.align		4
.L_30:
        /*00a4*/ 	.word	index@(.nv.constant0.triton_poi_fused__native_batch_norm_legit_no_training_relu_5)
        /*00a8*/ 	.short	0x0210
        /*00aa*/ 	.short	0x0034


	//----- nvinfo : EIATTR_SW_WAR
	.align		4
.L_31:
        /*00ac*/ 	.byte	0x04, 0x36
        /*00ae*/ 	.short	(.L_33 - .L_32)
.L_32:
        /*00b0*/ 	.word	0x00000008
.L_33:


//--------------------- .nv.callgraph             --------------------------
	.section	.nv.callgraph,"",@"SHT_CUDA_CALLGRAPH"
	.align	4
	.sectionentsize	8
	.align		4
        /*0000*/ 	.word	0x00000000
	.align		4
        /*0004*/ 	.word	0xffffffff
	.align		4
        /*0008*/ 	.word	0x00000000
	.align		4
        /*000c*/ 	.word	0xfffffffe
	.align		4
        /*0010*/ 	.word	0x00000000
	.align		4
        /*0014*/ 	.word	0xfffffffd
	.align		4
        /*0018*/ 	.word	0x00000000
	.align		4
        /*001c*/ 	.word	0xfffffffc


//--------------------- .nv.constant4             --------------------------
	.section	.nv.constant4,"a",@progbits
	.align	8
	.align		8
.nv.constant4:
        /*0000*/ 	.dword	_$_str
	.align		8
        /*0008*/ 	.dword	_$_str_$_2


//--------------------- .text.triton_poi_fused__native_batch_norm_legit_no_training_relu_5 --------------------------
	.section	.text.triton_poi_fused__native_batch_norm_legit_no_training_relu_5,"ax",@progbits
	.align	128
        .global         triton_poi_fused__native_batch_norm_legit_no_training_relu_5
        .type           triton_poi_fused__native_batch_norm_legit_no_training_relu_5,@function
        .size           triton_poi_fused__native_batch_norm_legit_no_training_relu_5,(.L_x_1 - triton_poi_fused__native_batch_norm_legit_no_training_relu_5)
        .other          triton_poi_fused__native_batch_norm_legit_no_training_relu_5,@"STO_CUDA_ENTRY STV_DEFAULT"
triton_poi_fused__native_batch_norm_legit_no_training_relu_5:
.text.triton_poi_fused__native_batch_norm_legit_no_training_relu_5:
[----:B------:R-:W0:Y:S01]  /*0000*/  LDC R1, c[0x0][0x28] ;  /* 0x00000a00ff017b82 */ /* 0x000e220000000800 */
[----:B------:R-:W1:Y:S07]  /*0010*/  S2R R0, SR_TID.X ;  /* 0x0000000000007919 */ /* 0x000e6e0000002100 */
[----:B------:R-:W2:Y:S01]  /*0020*/  LDC.64 R8, c[0x0][0x220] ;  /* 0x00008800ff087b82 */ /* 0x000ea20000000a00 */
[----:B------:R-:W-:Y:S01]  /*0030*/  HFMA2.MMA R14, -RZ, RZ, 0, 0 ;  /* 0x00000000ff0e7435 */ /* 0x000fe200000001ff */
[----:B------:R-:W-:Y:S01]  /*0040*/  ULDC.64 UR4, c[0x0][0x208] ;  /* 0x0000820000047ab9 */ /* 0x000fe20000000a00 */
[----:B------:R-:W3:Y:S05]  /*0050*/  S2R R3, SR_CTAID.X ;  /* 0x0000000000037919 */ /* 0x000eea0000002500 */
[----:B------:R-:W4:Y:S08]  /*0060*/  LDC.64 R4, c[0x0][0x210] ;  /* 0x00008400ff047b82 */ /* 0x000f300000000a00 */
[----:B------:R-:W5:Y:S08]  /*0070*/  LDC.64 R6, c[0x0][0x218] ;  /* 0x00008600ff067b82 */ /* 0x000f700000000a00 */
[----:B------:R-:W5:Y:S01]  /*0080*/  LDC.64 R10, c[0x0][0x228] ;  /* 0x00008a00ff0a7b82 */ /* 0x000f620000000a00 */
[----:B-1----:R-:W-:-:S07]  /*0090*/  LOP3.LUT R0, R0, 0x7f, RZ, 0xc0, !PT ;  /* 0x0000007f00007812 */ /* 0x002fce00078ec0ff */
[----:B------:R-:W1:Y:S01]  /*00a0*/  LDC.64 R12, c[0x0][0x230] ;  /* 0x00008c00ff0c7b82 */ /* 0x000e620000000a00 */
[----:B---3--:R-:W-:Y:S02]  /*00b0*/  SHF.R.S32.HI R2, RZ, 0x18, R3 ;  /* 0x00000018ff027819 */ /* 0x008fe40000011403 */
[----:B------:R-:W-:Y:S02]  /*00c0*/  LEA R0, R3, R0, 0x7 ;  /* 0x0000000003007211 */ /* 0x000fe400078e38ff */
[----:B------:R-:W-:Y:S02]  /*00d0*/  SGXT R3, R2, 0x1 ;  /* 0x000000010203781a */ /* 0x000fe40000000200 */
[----:B------:R-:W-:Y:S02]  /*00e0*/  ISETP.GE.AND P0, PT, R0, 0x100, PT ;  /* 0x000001000000780c */ /* 0x000fe40003f06270 */
[----:B------:R-:W-:-:S04]  /*00f0*/  LEA.HI R3, R3, R0, RZ, 0x6 ;  /* 0x0000000003037211 */ /* 0x000fc800078f30ff */
[----:B------:R-:W-:-:S04]  /*0100*/  LOP3.LUT R3, R3, 0xffffffc0, RZ, 0xc0, !PT ;  /* 0xffffffc003037812 */ /* 0x000fc800078ec0ff */
[----:B------:R-:W-:-:S05]  /*0110*/  IADD3 R15, R0, -R3, RZ ;  /* 0x80000003000f7210 */ /* 0x000fca0007ffe0ff */
[----:B--2---:R-:W-:-:S05]  /*0120*/  IMAD.WIDE R8, R15, 0x4, R8 ;  /* 0x000000040f087825 */ /* 0x004fca00078e0208 */
[----:B------:R2:W3:Y:S01]  /*0130*/  @!P0 LDG.E.EL R14, desc[UR4][R8.64] ;  /* 0x00000004080e8981 */ /* 0x0004e2000c2e1900 */
[----:B------:R-:W-:Y:S01]  /*0140*/  CS2R R2, SRZ ;  /* 0x0000000000027805 */ /* 0x000fe2000001ff00 */
[----:B----4-:R-:W-:-:S04]  /*0150*/  IMAD.WIDE R4, R0, 0x4, R4 ;  /* 0x0000000400047825 */ /* 0x010fc800078e0204 */
[C---:B-----5:R-:W-:Y:S01]  /*0160*/  IMAD.WIDE R6, R15.reuse, 0x4, R6 ;  /* 0x000000040f067825 */ /* 0x060fe200078e0206 */
[----:B------:R4:W5:Y:S03]  /*0170*/  @!P0 LDG.E R2, desc[UR4][R4.64] ;  /* 0x0000000404028981 */ /* 0x000966000c1e1900 */
[C---:B0-2---:R-:W-:Y:S01]  /*0180*/  IMAD.WIDE R8, R15.reuse, 0x4, R10 ;  /* 0x000000040f087825 */ /* 0x045fe200078e020a */
[----:B------:R0:W5:Y:S03]  /*0190*/  @!P0 LDG.E.EL R3, desc[UR4][R6.64] ;  /* 0x0000000406038981 */ /* 0x000166000c2e1900 */
[----:B-1----:R-:W-:Y:S01]  /*01a0*/  IMAD.WIDE R10, R15, 0x4, R12 ;  /* 0x000000040f0a7825 */ /* 0x002fe200078e020c */
[----:B------:R-:W-:Y:S01]  /*01b0*/  CS2R R12, SRZ ;  /* 0x00000000000c7805 */ /* 0x000fe2000001ff00 */
[----:B----4-:R-:W1:Y:S05]  /*01c0*/  LDC.64 R4, c[0x0][0x238] ;  /* 0x00008e00ff047b82 */ /* 0x010e6a0000000a00 */
[----:B------:R-:W2:Y:S04]  /*01d0*/  @!P0 LDG.E.EL R12, desc[UR4][R8.64] ;  /* 0x00000004080c8981 */ /* 0x000ea8000c2e1900 */
[----:B------:R-:W2:Y:S01]  /*01e0*/  @!P0 LDG.E.EL R13, desc[UR4][R10.64] ;  /* 0x000000040a0d8981 */ /* 0x000ea2000c2e1900 */
[----:B0-----:R-:W-:Y:S01]  /*01f0*/  MOV R6, 0x3e800000 ;  /* 0x3e80000000067802 */ /* 0x001fe20000000f00 */
[----:B---3--:R-:W-:-:S04]  /*0200*/  FADD R14, R14, 9.9999997473787516356e-06 ;  /* 0x3727c5ac0e0e7421 */ /* 0x008fc80000000000 */
[----:B------:R-:W0:Y:S01]  /*0210*/  MUFU.SQRT R15, R14 ;  /* 0x0000000e000f7308 */ /* 0x000e220000002000 */
[----:B-----5:R-:W-:Y:S01]  /*0220*/  FADD R2, -R3, R2 ;  /* 0x0000000203027221 */ /* 0x020fe20000000100 */
[C---:B0-----:R-:W-:Y:S02]  /*0230*/  FSETP.GT.AND P1, PT, R15.reuse, 8.50705917302346158658e+37, PT ;  /* 0x7e8000000f00780b */ /* 0x041fe40003f24000 */
[----:B------:R-:W-:Y:S02]  /*0240*/  FSETP.GEU.AND P2, PT, R15, 1.175494350822287508e-38, PT ;  /* 0x008000000f00780b */ /* 0x000fe40003f4e000 */
[----:B------:R-:W-:-:S09]  /*0250*/  FSEL R6, R6, 1, P1 ;  /* 0x3f80000006067808 */ /* 0x000fd20000800000 */
[----:B------:R-:W-:Y:S02]  /*0260*/  @P1 FMUL R15, R15, 0.25 ;  /* 0x3e8000000f0f1820 */ /* 0x000fe40000400000 */
[----:B------:R-:W-:Y:S02]  /*0270*/  @!P2 FMUL R6, R6, 16777216 ;  /* 0x4b8000000606a820 */ /* 0x000fe40000400000 */
[----:B------:R-:W-:-:S06]  /*0280*/  @!P2 FMUL R15, R15, 16777216 ;  /* 0x4b8000000f0fa820 */ /* 0x000fcc0000400000 */
[----:B------:R-:W0:Y:S02]  /*0290*/  MUFU.RCP R15, R15 ;  /* 0x0000000f000f7308 */ /* 0x000e240000001000 */
[----:B0-----:R-:W-:-:S04]  /*02a0*/  FMUL R3, R15, R6 ;  /* 0x000000060f037220 */ /* 0x001fc80000400000 */
[----:B------:R-:W-:-:S04]  /*02b0*/  FMUL R2, R2, R3 ;  /* 0x0000000302027220 */ /* 0x000fc80000400000 */
[----:B--2---:R-:W-:Y:S01]  /*02c0*/  FFMA R12, R2, R12, R13 ;  /* 0x0000000c020c7223 */ /* 0x004fe2000000000d */
[----:B-1----:R-:W-:-:S04]  /*02d0*/  IMAD.WIDE R2, R0, 0x4, R4 ;  /* 0x0000000400027825 */ /* 0x002fc800078e0204 */
[----:B------:R-:W-:-:S04]  /*02e0*/  FSETP.GEU.AND P1, PT, R12, RZ, PT ;  /* 0x000000ff0c00720b */ /* 0x000fc80003f2e000 */
[----:B------:R-:W-:Y:S01]  /*02f0*/  FSEL R5, R12, RZ, P1 ;  /* 0x000000ff0c057208 */ /* 0x000fe20000800000 */
[----:B------:R-:W-:Y:S08]  /*0300*/  @P0 EXIT ;  /* 0x000000000000094d */ /* 0x000ff00003800000 */
[----:B------:R-:W-:Y:S01]  /*0310*/  STG.E desc[UR4][R2.64], R5 ;  /* 0x0000000502007986 */ /* 0x000fe2000c101904 */
[----:B------:R-:W-:Y:S05]  /*0320*/  EXIT ;  /* 0x000000000000794d */ /* 0x000fea0003800000 */
.L_x_0:
[----:B------:R-:W-:-:S00]  /*0330*/  BRA `(.L_x_0) ;  /* 0xfffffffc00fc7947 */ /* 0x000fc0000383ffff */
[----:B------:R-:W-:-:S00]  /*0340*/  NOP ;  /* 0x0000000000007918 */ /* 0x000fc00000000000 */
        /* <DEDUP_REMOVED lines=11> */
.L_x_1:


//--------------------- .nv.global.init           --------------------------
	.section	.nv.global.init,"aw",@progbits
.nv.global.init:
	.type		_$_str,@object
	.size		_$_str,(_$_str_$_2 - _$_str)
_$_str:
        /*0000*/ 	.byte	0x5f, 0x5f, 0x43, 0x55, 0x44, 0x41, 0x5f, 0x46, 0x54, 0x5a, 0x00
	.type		_$_str_$_2,@object
	.size		_$_str_$_2,(.L_1 - _$_str_$_2)
_$_str_$_2:
        /*000b*/ 	.byte	0x5f, 0x5f, 0x43, 0x55, 0x44, 0x41, 0x5f, 0x50, 0x52, 0x45, 0x43, 0x5f, 0x53, 0x51, 0x52, 0x54
        /*001b*/ 	.byte	0x00
.L_1:


//--------------------- .nv.constant0.triton_poi_fused__native_batch_norm_legit_no_training_relu_5 --------------------------
	.section	.nv.constant0.triton_poi_fused__native_batch_norm_legit_no_training_relu_5,"a",@progbits
	.sectionflags	@""
	.align	4
.nv.constant0.triton_poi_fused__native_batch_norm_legit_no_training_relu_5:
	.zero		580
